//
// Generated by NVIDIA NVVM Compiler
//
// Compiler Build ID: CL-36424714
// Cuda compilation tools, release 13.0, V13.0.88
// Based on NVVM 20.0.0
//

.version 9.0
.target sm_100
.address_size 64

	// .globl	_Z6reducePKdPdi
.extern .shared .align 16 .b8 sdata[];

.visible .entry _Z6reducePKdPdi(
	.param .u64 .ptr .align 1 _Z6reducePKdPdi_param_0,
	.param .u64 .ptr .align 1 _Z6reducePKdPdi_param_1,
	.param .u32 _Z6reducePKdPdi_param_2
)
{
	.reg .pred 	%p<6>;
	.reg .b32 	%r<17>;
	.reg .b64 	%rd<9>;
	.reg .b64 	%fd<9>;

	ld.param.u64 	%rd1, [_Z6reducePKdPdi_param_0];
	ld.param.u64 	%rd2, [_Z6reducePKdPdi_param_1];
	ld.param.u32 	%r8, [_Z6reducePKdPdi_param_2];
	mov.u32 	%r1, %tid.x;
	mov.u32 	%r2, %ntid.x;
	mov.u32 	%r3, %ctaid.x;
	mad.lo.s32 	%r4, %r2, %r3, %r1;
	setp.ge.s32 	%p1, %r4, %r8;
	mov.f64 	%fd8, 0d0000000000000000;
	@%p1 bra 	$L__BB0_2;
	cvta.to.global.u64 	%rd3, %rd1;
	mul.wide.s32 	%rd4, %r4, 8;
	add.s64 	%rd5, %rd3, %rd4;
	ld.global.f64 	%fd8, [%rd5];
$L__BB0_2:
	shl.b32 	%r9, %r1, 3;
	mov.u32 	%r10, sdata;
	add.s32 	%r5, %r10, %r9;
	st.shared.f64 	[%r5], %fd8;
	bar.sync 	0;
	setp.lt.u32 	%p2, %r2, 2;
	@%p2 bra 	$L__BB0_7;
	mov.b32 	%r16, 1;
$L__BB0_4:
	shl.b32 	%r7, %r16, 1;
	add.s32 	%r12, %r7, -1;
	and.b32  	%r13, %r12, %r1;
	setp.ne.s32 	%p3, %r13, 0;
	@%p3 bra 	$L__BB0_6;
	shl.b32 	%r14, %r16, 3;
	add.s32 	%r15, %r5, %r14;
	ld.shared.f64 	%fd4, [%r15];
	ld.shared.f64 	%fd5, [%r5];
	add.f64 	%fd6, %fd4, %fd5;
	st.shared.f64 	[%r5], %fd6;
$L__BB0_6:
	bar.sync 	0;
	setp.lt.u32 	%p4, %r7, %r2;
	mov.u32 	%r16, %r7;
	@%p4 bra 	$L__BB0_4;
$L__BB0_7:
	setp.ne.s32 	%p5, %r1, 0;
	@%p5 bra 	$L__BB0_9;
	ld.shared.f64 	%fd7, [sdata];
	cvta.to.global.u64 	%rd6, %rd2;
	mul.wide.u32 	%rd7, %r3, 8;
	add.s64 	%rd8, %rd6, %rd7;
	st.global.f64 	[%rd8], %fd7;
$L__BB0_9:
	ret;

}


// ===== COMPILED SASS (sm_100) =====

	.target	sm_100

	.elftype	@"ET_EXEC"


//--------------------- .note.nv.tkinfo           --------------------------
	.section	.note.nv.tkinfo,"",@"SHT_NOTE"
	.sectionflags	@"SHF_NOTE_NV_TKINFO"
	.tkinfo
        /*0018*/ 	.word	0x00000002
        /*0030*/ 	.string	""
        /*0030*/ 	.string	"ptxas"
        /*0030*/ 	.string	"Cuda compilation tools, release 13.0, V13.0.88"
        /*0030*/ 	.string	"Build cuda_13.0.r13.0/compiler.36424714_0"
        /*0030*/ 	.string	"-arch sm_100 -m 64 "



//--------------------- .note.nv.cuinfo           --------------------------
	.section	.note.nv.cuinfo,"",@"SHT_NOTE"
	.sectionflags	@"SHF_NOTE_NV_CUINFO"
        /*0018*/ 	.short	0x0002
        /*001a*/ 	.short	0x0064
        /*001c*/ 	.short	0x0082
	.zero		2


//--------------------- .nv.info                  --------------------------
	.section	.nv.info,"",@"SHT_CUDA_INFO"
	.align	4


	//----- nvinfo : EIATTR_REGCOUNT
	.align		4
        /*0000*/ 	.byte	0x04, 0x2f
        /*0002*/ 	.short	(.L_1 - .L_0)
	.align		4
.L_0:
        /*0004*/ 	.word	index@(_Z6reducePKdPdi)
        /*0008*/ 	.word	0x0000000d


	//----- nvinfo : EIATTR_FRAME_SIZE
	.align		4
.L_1:
        /*000c*/ 	.byte	0x04, 0x11
        /*000e*/ 	.short	(.L_3 - .L_2)
	.align		4
.L_2:
        /*0010*/ 	.word	index@(_Z6reducePKdPdi)
        /*0014*/ 	.word	0x00000000


	//----- nvinfo : EIATTR_MIN_STACK_SIZE
	.align		4
.L_3:
        /*0018*/ 	.byte	0x04, 0x12
        /*001a*/ 	.short	(.L_5 - .L_4)
	.align		4
.L_4:
        /*001c*/ 	.word	index@(_Z6reducePKdPdi)
        /*0020*/ 	.word	0x00000000
.L_5:


//--------------------- .nv.compat                --------------------------
	.section	.nv.compat,"",@"SHT_CUDA_COMPAT_INFO"
	.align	4
        /*0000*/ 	.byte	0x02, 0x09, 0x00, 0x00, 0x02, 0x02, 0x01, 0x00, 0x02, 0x05, 0x05, 0x00, 0x03, 0x07, 0x01, 0x01
        /*0010*/ 	.byte	0x02, 0x03, 0x00, 0x00, 0x02, 0x06, 0x01, 0x00, 0x04, 0x0b, 0x08, 0x00, 0x01, 0x00, 0x00, 0x00
        /*0020*/ 	.byte	0x00, 0x00, 0x00, 0x00


//--------------------- .nv.info._Z6reducePKdPdi  --------------------------
	.section	.nv.info._Z6reducePKdPdi,"",@"SHT_CUDA_INFO"
	.sectionflags	@""
	.align	4


	//----- nvinfo : EIATTR_CUDA_API_VERSION
	.align		4
        /*0000*/ 	.byte	0x04, 0x37
        /*0002*/ 	.short	(.L_7 - .L_6)
.L_6:
        /*0004*/ 	.word	0x00000082


	//----- nvinfo : EIATTR_KPARAM_INFO
	.align		4
.L_7:
        /*0008*/ 	.byte	0x04, 0x17
        /*000a*/ 	.short	(.L_9 - .L_8)
.L_8:
        /*000c*/ 	.word	0x00000000
        /*0010*/ 	.short	0x0002
        /*0012*/ 	.short	0x0010
        /*0014*/ 	.byte	0x00, 0xf0, 0x11, 0x00


	//----- nvinfo : EIATTR_KPARAM_INFO
	.align		4
.L_9:
        /*0018*/ 	.byte	0x04, 0x17
        /*001a*/ 	.short	(.L_11 - .L_10)
.L_10:
        /*001c*/ 	.word	0x00000000
        /*0020*/ 	.short	0x0001
        /*0022*/ 	.short	0x0008
        /*0024*/ 	.byte	0x00, 0xf5, 0x21, 0x00


	//----- nvinfo : EIATTR_KPARAM_INFO
	.align		4
.L_11:
        /*0028*/ 	.byte	0x04, 0x17
        /*002a*/ 	.short	(.L_13 - .L_12)
.L_12:
        /*002c*/ 	.word	0x00000000
        /*0030*/ 	.short	0x0000
        /*0032*/ 	.short	0x0000
        /*0034*/ 	.byte	0x00, 0xf5, 0x21, 0x00


	//----- nvinfo : EIATTR_SPARSE_MMA_MASK
	.align		4
.L_13:
        /*0038*/ 	.byte	0x03, 0x50
        /*003a*/ 	.short	0x0000


	//----- nvinfo : EIATTR_MAXREG_COUNT
	.align		4
        /*003c*/ 	.byte	0x03, 0x1b
        /*003e*/ 	.short	0x00ff


	//----- nvinfo : EIATTR_NUM_BARRIERS
	.align		4
        /*0040*/ 	.byte	0x02, 0x4c
        /*0042*/ 	.byte	0x01
	.zero		1


	//----- nvinfo : EIATTR_MERCURY_ISA_VERSION
	.align		4
        /*0044*/ 	.byte	0x03, 0x5f
        /*0046*/ 	.short	0x0101


	//----- nvinfo : EIATTR_VRC_CTA_INIT_COUNT
	.align		4
        /*0048*/ 	.byte	0x02, 0x4a
	.zero		1
	.zero		1


	//----- nvinfo : EIATTR_EXIT_INSTR_OFFSETS
	.align		4
        /*004c*/ 	.byte	0x04, 0x1c
        /*004e*/ 	.short	(.L_15 - .L_14)


	//   ....[0]....
.L_14:
        /*0050*/ 	.word	0x00000220


	//   ....[1]....
        /*0054*/ 	.word	0x000002a0


	//----- nvinfo : EIATTR_CBANK_PARAM_SIZE
	.align		4
.L_15:
        /*0058*/ 	.byte	0x03, 0x19
        /*005a*/ 	.short	0x0014


	//----- nvinfo : EIATTR_PARAM_CBANK
	.align		4
        /*005c*/ 	.byte	0x04, 0x0a
        /*005e*/ 	.short	(.L_17 - .L_16)
	.align		4
.L_16:
        /*0060*/ 	.word	index@(.nv.constant0._Z6reducePKdPdi)
        /*0064*/ 	.short	0x0380
        /*0066*/ 	.short	0x0014


	//----- nvinfo : EIATTR_SW_WAR
	.align		4
.L_17:
        /*0068*/ 	.byte	0x04, 0x36
        /*006a*/ 	.short	(.L_19 - .L_18)
.L_18:
        /*006c*/ 	.word	0x00000008
.L_19:


//--------------------- .nv.callgraph             --------------------------
	.section	.nv.callgraph,"",@"SHT_CUDA_CALLGRAPH"
	.align	4
	.sectionentsize	8
	.align		4
        /*0000*/ 	.word	0x00000000
	.align		4
        /*0004*/ 	.word	0xffffffff
	.align		4
        /*0008*/ 	.word	0x00000000
	.align		4
        /*000c*/ 	.word	0xfffffffe
	.align		4
        /*0010*/ 	.word	0x00000000
	.align		4
        /*0014*/ 	.word	0xfffffffd
	.align		4
        /*0018*/ 	.word	0x00000000
	.align		4
        /*001c*/ 	.word	0xfffffffc


//--------------------- .text._Z6reducePKdPdi     --------------------------
	.section	.text._Z6reducePKdPdi,"ax",@progbits
	.align	128
        .global         _Z6reducePKdPdi
        .type           _Z6reducePKdPdi,@function
        .size           _Z6reducePKdPdi,(.L_x_3 - _Z6reducePKdPdi)
        .other          _Z6reducePKdPdi,@"STO_CUDA_ENTRY STV_DEFAULT"
_Z6reducePKdPdi:
.text._Z6reducePKdPdi:
[----:B------:R-:W-:Y:S01]  /*0000*/  LDC R1, c[0x0][0x37c] ;  /* 0x0000df00ff017b82 */ /* 0x000fe20000000800 */
[----:B------:R-:W0:Y:S01]  /*0010*/  S2R R9, SR_TID.X ;  /* 0x0000000000097919 */ /* 0x000e220000002100 */
[----:B------:R-:W0:Y:S01]  /*0020*/  LDCU UR8, c[0x0][0x360] ;  /* 0x00006c00ff0877ac */ /* 0x000e220008000800 */
[----:B------:R-:W-:Y:S01]  /*0030*/  CS2R R2, SRZ ;  /* 0x0000000000027805 */ /* 0x000fe2000001ff00 */
[----:B------:R-:W0:Y:S01]  /*0040*/  S2R R8, SR_CTAID.X ;  /* 0x0000000000087919 */ /* 0x000e220000002500 */
[----:B------:R-:W1:Y:S01]  /*0050*/  LDCU UR4, c[0x0][0x390] ;  /* 0x00007200ff0477ac */ /* 0x000e620008000800 */
[----:B------:R-:W2:Y:S01]  /*0060*/  LDCU.64 UR6, c[0x0][0x358] ;  /* 0x00006b00ff0677ac */ /* 0x000ea20008000a00 */
[----:B0-----:R-:W-:-:S05]  /*0070*/  IMAD R7, R8, UR8, R9 ;  /* 0x0000000808077c24 */ /* 0x001fca000f8e0209 */
[----:B-1----:R-:W-:-:S13]  /*0080*/  ISETP.GE.AND P0, PT, R7, UR4, PT ;  /* 0x0000000407007c0c */ /* 0x002fda000bf06270 */
[----:B------:R-:W0:Y:S02]  /*0090*/  @!P0 LDC.64 R4, c[0x0][0x380] ;  /* 0x0000e000ff048b82 */ /* 0x000e240000000a00 */
[----:B0-----:R-:W-:-:S05]  /*00a0*/  @!P0 IMAD.WIDE R4, R7, 0x8, R4 ;  /* 0x0000000807048825 */ /* 0x001fca00078e0204 */
[----:B--2---:R-:W2:Y:S01]  /*00b0*/  @!P0 LDG.E.64 R2, desc[UR6][R4.64] ;  /* 0x0000000604028981 */ /* 0x004ea2000c1e1b00 */
[----:B------:R-:W0:Y:S01]  /*00c0*/  S2UR UR5, SR_CgaCtaId ;  /* 0x00000000000579c3 */ /* 0x000e220000008800 */
[----:B------:R-:W-:Y:S01]  /*00d0*/  UMOV UR4, 0x400 ;  /* 0x0000040000047882 */ /* 0x000fe20000000000 */
[----:B------:R-:W-:Y:S01]  /*00e0*/  UISETP.GE.U32.AND UP0, UPT, UR8, 0x2, UPT ;  /* 0x000000020800788c */ /* 0x000fe2000bf06070 */
[----:B------:R-:W-:Y:S01]  /*00f0*/  ISETP.NE.AND P0, PT, R9, RZ, PT ;  /* 0x000000ff0900720c */ /* 0x000fe20003f05270 */
[----:B0-----:R-:W-:-:S06]  /*0100*/  ULEA UR4, UR5, UR4, 0x18 ;  /* 0x0000000405047291 */ /* 0x001fcc000f8ec0ff */
[----:B------:R-:W-:-:S05]  /*0110*/  LEA R7, R9, UR4, 0x3 ;  /* 0x0000000409077c11 */ /* 0x000fca000f8e18ff */
[----:B--2---:R0:W-:Y:S01]  /*0120*/  STS.64 [R7], R2 ;  /* 0x0000000207007388 */ /* 0x0041e20000000a00 */
[----:B------:R-:W-:Y:S06]  /*0130*/  BAR.SYNC.DEFER_BLOCKING 0x0 ;  /* 0x0000000000007b1d */ /* 0x000fec0000010000 */
[----:B------:R-:W-:Y:S05]  /*0140*/  BRA.U !UP0, `(.L_x_0) ;  /* 0x0000000108347547 */ /* 0x000fea000b800000 */
[----:B------:R-:W-:-:S07]  /*0150*/  IMAD.MOV.U32 R0, RZ, RZ, 0x1 ;  /* 0x00000001ff007424 */ /* 0x000fce00078e00ff */
.L_x_1:
[----:B------:R-:W-:-:S05]  /*0160*/  IMAD.SHL.U32 R10, R0, 0x2, RZ ;  /* 0x00000002000a7824 */ /* 0x000fca00078e00ff */
[----:B0-----:R-:W-:-:S04]  /*0170*/  IADD3 R2, PT, PT, R10, -0x1, RZ ;  /* 0xffffffff0a027810 */ /* 0x001fc80007ffe0ff */
[----:B------:R-:W-:-:S13]  /*0180*/  LOP3.LUT P1, RZ, R2, R9, RZ, 0xc0, !PT ;  /* 0x0000000902ff7212 */ /* 0x000fda000782c0ff */
[----:B------:R-:W-:Y:S01]  /*0190*/  @!P1 IMAD R6, R0, 0x8, R7 ;  /* 0x0000000800069824 */ /* 0x000fe200078e0207 */
[----:B------:R-:W-:Y:S01]  /*01a0*/  @!P1 LDS.64 R4, [R7] ;  /* 0x0000000007049984 */ /* 0x000fe20000000a00 */
[----:B------:R-:W-:-:S03]  /*01b0*/  MOV R0, R10 ;  /* 0x0000000a00007202 */ /* 0x000fc60000000f00 */
[----:B------:R-:W0:Y:S02]  /*01c0*/  @!P1 LDS.64 R2, [R6] ;  /* 0x0000000006029984 */ /* 0x000e240000000a00 */
[----:B0-----:R-:W-:-:S07]  /*01d0*/  @!P1 DADD R2, R2, R4 ;  /* 0x0000000002029229 */ /* 0x001fce0000000004 */
[----:B------:R1:W-:Y:S01]  /*01e0*/  @!P1 STS.64 [R7], R2 ;  /* 0x0000000207009388 */ /* 0x0003e20000000a00 */
[----:B------:R-:W-:Y:S01]  /*01f0*/  BAR.SYNC.DEFER_BLOCKING 0x0 ;  /* 0x0000000000007b1d */ /* 0x000fe20000010000 */
[----:B------:R-:W-:-:S13]  /*0200*/  ISETP.GE.U32.AND P1, PT, R10, UR8, PT ;  /* 0x000000080a007c0c */ /* 0x000fda000bf26070 */
[----:B-1----:R-:W-:Y:S05]  /*0210*/  @!P1 BRA `(.L_x_1) ;  /* 0xfffffffc00d09947 */ /* 0x002fea000383ffff */
.L_x_0:
[----:B------:R-:W-:Y:S05]  /*0220*/  @P0 EXIT ;  /* 0x000000000000094d */ /* 0x000fea0003800000 */
[----:B------:R-:W1:Y:S01]  /*0230*/  S2UR UR5, SR_CgaCtaId ;  /* 0x00000000000579c3 */ /* 0x000e620000008800 */
[----:B------:R-:W-:-:S07]  /*0240*/  UMOV UR4, 0x400 ;  /* 0x0000040000047882 */ /* 0x000fce0000000000 */
[----:B------:R-:W2:Y:S01]  /*0250*/  LDC.64 R4, c[0x0][0x388] ;  /* 0x0000e200ff047b82 */ /* 0x000ea20000000a00 */
[----:B-1----:R-:W-:Y:S01]  /*0260*/  ULEA UR4, UR5, UR4, 0x18 ;  /* 0x0000000405047291 */ /* 0x002fe2000f8ec0ff */
[----:B--2---:R-:W-:-:S08]  /*0270*/  IMAD.WIDE.U32 R4, R8, 0x8, R4 ;  /* 0x0000000808047825 */ /* 0x004fd000078e0004 */
[----:B0-----:R-:W0:Y:S04]  /*0280*/  LDS.64 R2, [UR4] ;  /* 0x00000004ff027984 */ /* 0x001e280008000a00 */
[----:B0-----:R-:W-:Y:S01]  /*0290*/  STG.E.64 desc[UR6][R4.64], R2 ;  /* 0x0000000204007986 */ /* 0x001fe2000c101b06 */
[----:B------:R-:W-:Y:S05]  /*02a0*/  EXIT ;  /* 0x000000000000794d */ /* 0x000fea0003800000 */
.L_x_2:
[----:B------:R-:W-:-:S00]  /*02b0*/  BRA `(.L_x_2) ;  /* 0xfffffffc00fc7947 */ /* 0x000fc0000383ffff */
[----:B------:R-:W-:-:S00]  /*02c0*/  NOP ;  /* 0x0000000000007918 */ /* 0x000fc00000000000 */
        /* <DEDUP_REMOVED lines=11> */
.L_x_3:


//--------------------- .nv.shared._Z6reducePKdPdi --------------------------
	.section	.nv.shared._Z6reducePKdPdi,"aw",@nobits
	.sectionflags	@""
	.align	16
	.zero		1024


//--------------------- .nv.shared.reserved.0     --------------------------
	.section	.nv.shared.reserved.0,"aw",@nobits
	.weak		__nv_reservedSMEM_offset_0_alias
	.size		__nv_reservedSMEM_offset_0_alias, 0, 64
	.other		__nv_reservedSMEM_offset_0_alias,@"STO_CUDA_RESERVED_SHARED STV_DEFAULT"
__nv_reservedSMEM_offset_0_alias:
	.zero		0
	.zero		64


//--------------------- .nv.constant0._Z6reducePKdPdi --------------------------
	.section	.nv.constant0._Z6reducePKdPdi,"a",@progbits
	.sectionflags	@""
	.align	4
.nv.constant0._Z6reducePKdPdi:
	.zero		916


//--------------------- SYMBOLS --------------------------

	.type		.nv.reservedSmem.offset0,@object
	.size		.nv.reservedSmem.offset0,0x4
	.type		.nv.reservedSmem.cap,@object
	.size		.nv.reservedSmem.cap,0x4
